	.headerflags	@"EF_CUDA_TEXMODE_UNIFIED EF_CUDA_64BIT_ADDRESS EF_CUDA_ACCELERATORS EF_CUDA_SM90 EF_CUDA_VIRTUAL_SM(EF_CUDA_SM90)"
	.elftype	@"ET_EXEC"


//--------------------- .nv.info                  --------------------------
	.section	.nv.info,"",@"SHT_CUDA_INFO"
	.align	4


	//----- nvinfo : EIATTR_REGCOUNT
	.align		4
        /*0000*/ 	.byte	0x04, 0x2f
        /*0002*/ 	.short	(.L_3 - .L_2)
	.align		4
.L_2:
        /*0004*/ 	.word	index@(triton_poi_fused__native_batch_norm_legit_no_training_convolution_relu_5)
        /*0008*/ 	.word	0x00000020


	//----- nvinfo : EIATTR_MIN_STACK_SIZE
	.align		4
.L_3:
        /*000c*/ 	.byte	0x04, 0x12
        /*000e*/ 	.short	(.L_5 - .L_4)
	.align		4
.L_4:
        /*0010*/ 	.word	index@(triton_poi_fused__native_batch_norm_legit_no_training_convolution_relu_5)
        /*0014*/ 	.word	0x00000000


	//----- nvinfo : EIATTR_FRAME_SIZE
	.align		4
.L_5:
        /*0018*/ 	.byte	0x04, 0x11
        /*001a*/ 	.short	(.L_7 - .L_6)
	.align		4
.L_6:
        /*001c*/ 	.word	index@(triton_poi_fused__native_batch_norm_legit_no_training_convolution_relu_5)
        /*0020*/ 	.word	0x00000000


	//----- nvinfo : EIATTR_MIN_STACK_SIZE
	.align		4
.L_7:
        /*0024*/ 	.byte	0x04, 0x12
        /*0026*/ 	.short	(.L_9 - .L_8)
	.align		4
.L_8:
        /*0028*/ 	.word	index@(triton_poi_fused__native_batch_norm_legit_no_training_convolution_relu_5)
        /*002c*/ 	.word	0x00000000
.L_9:


//--------------------- .nv.info.triton_poi_fused__native_batch_norm_legit_no_training_convolution_relu_5 --------------------------
	.section	.nv.info.triton_poi_fused__native_batch_norm_legit_no_training_convolution_relu_5,"",@"SHT_CUDA_INFO"
	.sectionflags	@""
	.align	4


	//----- nvinfo : EIATTR_CUDA_API_VERSION
	.align		4
        /*0000*/ 	.byte	0x04, 0x37
        /*0002*/ 	.short	(.L_11 - .L_10)
.L_10:
        /*0004*/ 	.word	0x0000007c


	//----- nvinfo : EIATTR_KPARAM_INFO
	.align		4
.L_11:
        /*0008*/ 	.byte	0x04, 0x17
        /*000a*/ 	.short	(.L_13 - .L_12)
.L_12:
        /*000c*/ 	.word	0x00000000
        /*0010*/ 	.short	0x0008
        /*0012*/ 	.short	0x003c
        /*0014*/ 	.byte	0x00, 0xf0, 0x11, 0x00


	//----- nvinfo : EIATTR_KPARAM_INFO
	.align		4
.L_13:
        /*0018*/ 	.byte	0x04, 0x17
        /*001a*/ 	.short	(.L_15 - .L_14)
.L_14:
        /*001c*/ 	.word	0x00000000
        /*0020*/ 	.short	0x0007
        /*0022*/ 	.short	0x0038
        /*0024*/ 	.byte	0x00, 0xf0, 0x11, 0x00


	//----- nvinfo : EIATTR_KPARAM_INFO
	.align		4
.L_15:
        /*0028*/ 	.byte	0x04, 0x17
        /*002a*/ 	.short	(.L_17 - .L_16)
.L_16:
        /*002c*/ 	.word	0x00000000
        /*0030*/ 	.short	0x0006
        /*0032*/ 	.short	0x0030
        /*0034*/ 	.byte	0x00, 0xf4, 0x21, 0x00


	//----- nvinfo : EIATTR_KPARAM_INFO
	.align		4
.L_17:
        /*0038*/ 	.byte	0x04, 0x17
        /*003a*/ 	.short	(.L_19 - .L_18)
.L_18:
        /*003c*/ 	.word	0x00000000
        /*0040*/ 	.short	0x0005
        /*0042*/ 	.short	0x0028
        /*0044*/ 	.byte	0x00, 0xf4, 0x21, 0x00


	//----- nvinfo : EIATTR_KPARAM_INFO
	.align		4
.L_19:
        /*0048*/ 	.byte	0x04, 0x17
        /*004a*/ 	.short	(.L_21 - .L_20)
.L_20:
        /*004c*/ 	.word	0x00000000
        /*0050*/ 	.short	0x0004
        /*0052*/ 	.short	0x0020
        /*0054*/ 	.byte	0x00, 0xf4, 0x21, 0x00


	//----- nvinfo : EIATTR_KPARAM_INFO
	.align		4
.L_21:
        /*0058*/ 	.byte	0x04, 0x17
        /*005a*/ 	.short	(.L_23 - .L_22)
.L_22:
        /*005c*/ 	.word	0x00000000
        /*0060*/ 	.short	0x0003
        /*0062*/ 	.short	0x0018
        /*0064*/ 	.byte	0x00, 0xf4, 0x21, 0x00


	//----- nvinfo : EIATTR_KPARAM_INFO
	.align		4
.L_23:
        /*0068*/ 	.byte	0x04, 0x17
        /*006a*/ 	.short	(.L_25 - .L_24)
.L_24:
        /*006c*/ 	.word	0x00000000
        /*0070*/ 	.short	0x0002
        /*0072*/ 	.short	0x0010
        /*0074*/ 	.byte	0x00, 0xf4, 0x21, 0x00


	//----- nvinfo : EIATTR_KPARAM_INFO
	.align		4
.L_25:
        /*0078*/ 	.byte	0x04, 0x17
        /*007a*/ 	.short	(.L_27 - .L_26)
.L_26:
        /*007c*/ 	.word	0x00000000
        /*0080*/ 	.short	0x0001
        /*0082*/ 	.short	0x0008
        /*0084*/ 	.byte	0x00, 0xf4, 0x21, 0x00


	//----- nvinfo : EIATTR_KPARAM_INFO
	.align		4
.L_27:
        /*0088*/ 	.byte	0x04, 0x17
        /*008a*/ 	.short	(.L_29 - .L_28)
.L_28:
        /*008c*/ 	.word	0x00000000
        /*0090*/ 	.short	0x0000
        /*0092*/ 	.short	0x0000
        /*0094*/ 	.byte	0x00, 0xf4, 0x21, 0x00


	//----- nvinfo : EIATTR_SPARSE_MMA_MASK
	.align		4
.L_29:
        /*0098*/ 	.byte	0x03, 0x50
        /*009a*/ 	.short	0x0000


	//----- nvinfo : EIATTR_MAXREG_COUNT
	.align		4
        /*009c*/ 	.byte	0x03, 0x1b
        /*009e*/ 	.short	0x00ff


	//----- nvinfo : EIATTR_EXIT_INSTR_OFFSETS
	.align		4
        /*00a0*/ 	.byte	0x04, 0x1c
        /*00a2*/ 	.short	(.L_31 - .L_30)


	//   ....[0]....
.L_30:
        /*00a4*/ 	.word	0x00000bb0


	//   ....[1]....
        /*00a8*/ 	.word	0x00000bd0


	//----- nvinfo : EIATTR_REQNTID
	.align		4
.L_31:
        /*00ac*/ 	.byte	0x04, 0x10
        /*00ae*/ 	.short	(.L_33 - .L_32)
.L_32:
        /*00b0*/ 	.word	0x00000080
        /*00b4*/ 	.word	0x00000001
        /*00b8*/ 	.word	0x00000001


	//----- nvinfo : EIATTR_CBANK_PARAM_SIZE
	.align		4
.L_33:
        /*00bc*/ 	.byte	0x03, 0x19
        /*00be*/ 	.short	0x0040


	//----- nvinfo : EIATTR_PARAM_CBANK
	.align		4
        /*00c0*/ 	.byte	0x04, 0x0a
        /*00c2*/ 	.short	(.L_35 - .L_34)
	.align		4
.L_34:
        /*00c4*/ 	.word	index@(.nv.constant0.triton_poi_fused__native_batch_norm_legit_no_training_convolution_relu_5)
        /*00c8*/ 	.short	0x0210
        /*00ca*/ 	.short	0x0040


	//----- nvinfo : EIATTR_SW_WAR
	.align		4
.L_35:
        /*00cc*/ 	.byte	0x04, 0x36
        /*00ce*/ 	.short	(.L_37 - .L_36)
.L_36:
        /*00d0*/ 	.word	0x00000008
.L_37:


//--------------------- .nv.callgraph             --------------------------
	.section	.nv.callgraph,"",@"SHT_CUDA_CALLGRAPH"
	.align	4
	.sectionentsize	8
	.align		4
        /*0000*/ 	.word	0x00000000
	.align		4
        /*0004*/ 	.word	0xffffffff
	.align		4
        /*0008*/ 	.word	0x00000000
	.align		4
        /*000c*/ 	.word	0xfffffffe
	.align		4
        /*0010*/ 	.word	0x00000000
	.align		4
        /*0014*/ 	.word	0xfffffffd
	.align		4
        /*0018*/ 	.word	0x00000000
	.align		4
        /*001c*/ 	.word	0xfffffffc


//--------------------- .nv.constant4             --------------------------
	.section	.nv.constant4,"a",@progbits
	.align	8
	.align		8
.nv.constant4:
        /*0000*/ 	.dword	_$_str
	.align		8
        /*0008*/ 	.dword	_$_str_$_2


//--------------------- .text.triton_poi_fused__native_batch_norm_legit_no_training_convolution_relu_5 --------------------------
	.section	.text.triton_poi_fused__native_batch_norm_legit_no_training_convolution_relu_5,"ax",@progbits
	.sectionflags	@"SHF_BARRIERS=1"
	.align	128
        .global         triton_poi_fused__native_batch_norm_legit_no_training_convolution_relu_5
        .type           triton_poi_fused__native_batch_norm_legit_no_training_convolution_relu_5,@function
        .size           triton_poi_fused__native_batch_norm_legit_no_training_convolution_relu_5,(.L_x_1 - triton_poi_fused__native_batch_norm_legit_no_training_convolution_relu_5)
        .other          triton_poi_fused__native_batch_norm_legit_no_training_convolution_relu_5,@"STO_CUDA_ENTRY STV_DEFAULT"
triton_poi_fused__native_batch_norm_legit_no_training_convolution_relu_5:
.text.triton_poi_fused__native_batch_norm_legit_no_training_convolution_relu_5:
[----:B------:R-:W0:Y:S01]  /*0000*/  LDC R1, c[0x0][0x28] ;  /* 0x00000a00ff017b82 */ /* 0x000e220000000800 */
[----:B------:R-:W1:Y:S07]  /*0010*/  S2R R0, SR_CTAID.Y ;  /* 0x0000000000007919 */ /* 0x000e6e0000002600 */
[----:B------:R-:W2:Y:S01]  /*0020*/  LDC.64 R4, c[0x0][0x220] ;  /* 0x00008800ff047b82 */ /* 0x000ea20000000a00 */
[----:B------:R-:W-:Y:S01]  /*0030*/  ULDC.64 UR6, c[0x0][0x208] ;  /* 0x0000820000067ab9 */ /* 0x000fe20000000a00 */
[----:B------:R-:W3:Y:S01]  /*0040*/  S2R R23, SR_TID.X ;  /* 0x0000000000177919 */ /* 0x000ee20000002100 */
[----:B------:R-:W4:Y:S05]  /*0050*/  S2R R2, SR_CTAID.X ;  /* 0x0000000000027919 */ /* 0x000f2a0000002500 */
[----:B------:R-:W5:Y:S08]  /*0060*/  LDC.64 R18, c[0x0][0x210] ;  /* 0x00008400ff127b82 */ /* 0x000f700000000a00 */
[----:B------:R-:W5:Y:S01]  /*0070*/  LDC.64 R16, c[0x0][0x218] ;  /* 0x00008600ff107b82 */ /* 0x000f620000000a00 */
[----:B-1----:R-:W-:Y:S01]  /*0080*/  IMAD.SHL.U32 R22, R0, 0x20, RZ ;  /* 0x0000002000167824 */ /* 0x002fe200078e00ff */
[----:B------:R-:W-:Y:S01]  /*0090*/  SHF.R.S32.HI R3, RZ, 0x1a, R0 ;  /* 0x0000001aff037819 */ /* 0x000fe20000011400 */
[----:B---3--:R-:W-:-:S03]  /*00a0*/  IMAD.SHL.U32 R21, R23, 0x4, RZ ;  /* 0x0000000417157824 */ /* 0x008fc600078e00ff */
[----:B------:R-:W-:Y:S02]  /*00b0*/  SGXT R3, R3, 0x1 ;  /* 0x000000010303781a */ /* 0x000fe40000000200 */
[----:B------:R-:W-:Y:S02]  /*00c0*/  SHF.R.U32.HI R20, RZ, 0x3, R23 ;  /* 0x00000003ff147819 */ /* 0x000fe40000011617 */
[----:B------:R-:W-:Y:S02]  /*00d0*/  LOP3.LUT R26, R22, 0x1c, R21, 0xf8, !PT ;  /* 0x0000001c161a7812 */ /* 0x000fe400078ef815 */
[----:B------:R-:W-:Y:S02]  /*00e0*/  SGXT.U32 R20, R20, 0x4 ;  /* 0x000000041414781a */ /* 0x000fe40000000000 */
[----:B------:R-:W-:-:S04]  /*00f0*/  LEA.HI R0, R3, R26, RZ, 0x8 ;  /* 0x0000001a03007211 */ /* 0x000fc800078f40ff */
[----:B------:R-:W-:-:S05]  /*0100*/  LOP3.LUT R3, R0, 0xffffff00, RZ, 0xc0, !PT ;  /* 0xffffff0000037812 */ /* 0x000fca00078ec0ff */
[----:B------:R-:W-:Y:S01]  /*0110*/  IMAD.IADD R26, R26, 0x1, -R3 ;  /* 0x000000011a1a7824 */ /* 0x000fe200078e0a03 */
[----:B----4-:R-:W-:Y:S01]  /*0120*/  SHF.L.U32 R3, R2, 0x5, RZ ;  /* 0x0000000502037819 */ /* 0x010fe200000006ff */
[----:B------:R-:W-:Y:S02]  /*0130*/  IMAD.SHL.U32 R2, R0, 0x40, RZ ;  /* 0x0000004000027824 */ /* 0x000fe400078e00ff */
[----:B--2---:R-:W-:Y:S01]  /*0140*/  IMAD.WIDE R4, R26, 0x4, R4 ;  /* 0x000000041a047825 */ /* 0x004fe200078e0204 */
[----:B------:R-:W-:Y:S02]  /*0150*/  LOP3.LUT R0, R3, R20, RZ, 0xfc, !PT ;  /* 0x0000001403007212 */ /* 0x000fe400078efcff */
[----:B------:R-:W-:-:S03]  /*0160*/  LOP3.LUT R9, R2, 0xffffc000, RZ, 0xc0, !PT ;  /* 0xffffc00002097812 */ /* 0x000fc600078ec0ff */
[----:B------:R-:W2:Y:S01]  /*0170*/  LDG.E.EL.128 R4, desc[UR6][R4.64] ;  /* 0x0000000604047981 */ /* 0x000ea2000c2e1d00 */
[----:B------:R-:W-:Y:S01]  /*0180*/  LOP3.LUT R2, R3, 0x10, R20, 0xfe, !PT ;  /* 0x0000001003027812 */ /* 0x000fe200078efe14 */
[----:B------:R-:W-:Y:S01]  /*0190*/  IMAD.IADD R13, R26, 0x1, R9 ;  /* 0x000000011a0d7824 */ /* 0x000fe200078e0209 */
[----:B------:R-:W-:Y:S02]  /*01a0*/  ISETP.GE.AND P1, PT, R0, 0x40, PT ;  /* 0x000000400000780c */ /* 0x000fe40003f26270 */
[----:B------:R-:W-:Y:S02]  /*01b0*/  CS2R R14, SRZ ;  /* 0x00000000000e7805 */ /* 0x000fe4000001ff00 */
[C---:B------:R-:W-:Y:S01]  /*01c0*/  ISETP.GE.AND P0, PT, R2.reuse, 0x40, PT ;  /* 0x000000400200780c */ /* 0x040fe20003f06270 */
[----:B------:R-:W-:Y:S01]  /*01d0*/  IMAD R2, R2, 0x100, R13 ;  /* 0x0000010002027824 */ /* 0x000fe200078e020d */
[----:B------:R-:W-:Y:S02]  /*01e0*/  LEA R0, R0, R13, 0x8 ;  /* 0x0000000d00007211 */ /* 0x000fe400078e40ff */
[----:B------:R-:W-:-:S02]  /*01f0*/  CS2R R12, SRZ ;  /* 0x00000000000c7805 */ /* 0x000fc4000001ff00 */
[----:B------:R-:W-:Y:S02]  /*0200*/  CS2R R8, SRZ ;  /* 0x0000000000087805 */ /* 0x000fe4000001ff00 */
[----:B------:R-:W-:Y:S01]  /*0210*/  CS2R R10, SRZ ;  /* 0x00000000000a7805 */ /* 0x000fe2000001ff00 */
[----:B0----5:R-:W-:-:S04]  /*0220*/  IMAD.WIDE R16, R26, 0x4, R16 ;  /* 0x000000041a107825 */ /* 0x021fc800078e0210 */
[----:B------:R-:W-:-:S04]  /*0230*/  IMAD.WIDE R28, R0, 0x4, R18 ;  /* 0x00000004001c7825 */ /* 0x000fc800078e0212 */
[----:B------:R-:W-:Y:S01]  /*0240*/  IMAD.WIDE R18, R2, 0x4, R18 ;  /* 0x0000000402127825 */ /* 0x000fe200078e0212 */
[----:B------:R-:W3:Y:S04]  /*0250*/  @!P1 LDG.E.EL.128 R8, desc[UR6][R28.64] ;  /* 0x000000061c089981 */ /* 0x000ee8000c2e1d00 */
[----:B------:R-:W4:Y:S04]  /*0260*/  @!P0 LDG.E.EL.128 R12, desc[UR6][R18.64] ;  /* 0x00000006120c8981 */ /* 0x000f28000c2e1d00 */
[----:B------:R-:W3:Y:S01]  /*0270*/  LDG.E.EL.128 R16, desc[UR6][R16.64] ;  /* 0x0000000610107981 */ /* 0x000ee2000c2e1d00 */
[----:B--2---:R-:W-:Y:S01]  /*0280*/  FADD R24, R5, 9.9999997473787516356e-06 ;  /* 0x3727c5ac05187421 */ /* 0x004fe20000000000 */
[----:B------:R-:W-:Y:S01]  /*0290*/  FADD R5, R6, 9.9999997473787516356e-06 ;  /* 0x3727c5ac06057421 */ /* 0x000fe20000000000 */
[----:B------:R-:W-:Y:S01]  /*02a0*/  FADD R6, R4, 9.9999997473787516356e-06 ;  /* 0x3727c5ac04067421 */ /* 0x000fe20000000000 */
[----:B------:R-:W-:Y:S01]  /*02b0*/  FADD R4, R7, 9.9999997473787516356e-06 ;  /* 0x3727c5ac07047421 */ /* 0x000fe20000000000 */
[----:B------:R-:W-:-:S02]  /*02c0*/  IMAD.MOV.U32 R7, RZ, RZ, 0x3e800000 ;  /* 0x3e800000ff077424 */ /* 0x000fc400078e00ff */
[----:B------:R-:W0:Y:S08]  /*02d0*/  MUFU.SQRT R24, R24 ;  /* 0x0000001800187308 */ /* 0x000e300000002000 */
[----:B------:R-:W1:Y:S01]  /*02e0*/  MUFU.SQRT R5, R5 ;  /* 0x0000000500057308 */ /* 0x000e620000002000 */
[----:B0-----:R-:W-:-:S07]  /*02f0*/  FSETP.GT.AND P3, PT, R24, 8.50705917302346158658e+37, PT ;  /* 0x7e8000001800780b */ /* 0x001fce0003f64000 */
[----:B------:R-:W0:Y:S01]  /*0300*/  MUFU.SQRT R6, R6 ;  /* 0x0000000600067308 */ /* 0x000e220000002000 */
[----:B------:R-:W-:Y:S02]  /*0310*/  FSETP.GEU.AND P6, PT, R24, 1.175494350822287508e-38, PT ;  /* 0x008000001800780b */ /* 0x000fe40003fce000 */
[----:B-1----:R-:W-:-:S05]  /*0320*/  FSETP.GT.AND P5, PT, R5, 8.50705917302346158658e+37, PT ;  /* 0x7e8000000500780b */ /* 0x002fca0003fa4000 */
[----:B------:R-:W1:Y:S01]  /*0330*/  MUFU.SQRT R4, R4 ;  /* 0x0000000400047308 */ /* 0x000e620000002000 */
[----:B------:R-:W-:Y:S01]  /*0340*/  FSETP.GEU.AND P2, PT, R5, 1.175494350822287508e-38, PT ;  /* 0x008000000500780b */ /* 0x000fe20003f4e000 */
[----:B------:R-:W-:Y:S01]  /*0350*/  @P3 FMUL R24, R24, 0.25 ;  /* 0x3e80000018183820 */ /* 0x000fe20000400000 */
[C---:B---3--:R-:W-:Y:S01]  /*0360*/  FADD R8, -R16.reuse, R8 ;  /* 0x0000000810087221 */ /* 0x048fe20000000100 */
[----:B----4-:R-:W-:Y:S01]  /*0370*/  FADD R16, -R16, R12 ;  /* 0x0000000c10107221 */ /* 0x010fe20000000100 */
[----:B0-----:R-:W-:Y:S01]  /*0380*/  FSETP.GT.AND P4, PT, R6, 8.50705917302346158658e+37, PT ;  /* 0x7e8000000600780b */ /* 0x001fe20003f84000 */
[----:B------:R-:W-:Y:S01]  /*0390*/  @!P6 FMUL R24, R24, 16777216 ;  /* 0x4b8000001818e820 */ /* 0x000fe20000400000 */
[----:B------:R-:W-:Y:S01]  /*03a0*/  FADD R12, -R17, R9 ;  /* 0x00000009110c7221 */ /* 0x000fe20000000100 */
[----:B------:R-:W-:Y:S01]  /*03b0*/  FSEL R9, R7, 1, P3 ;  /* 0x3f80000007097808 */ /* 0x000fe20001800000 */
[----:B------:R-:W-:Y:S01]  /*03c0*/  FADD R13, -R17, R13 ;  /* 0x0000000d110d7221 */ /* 0x000fe20000000100 */
[----:B------:R0:W2:Y:S01]  /*03d0*/  MUFU.RCP R28, R24 ;  /* 0x00000018001c7308 */ /* 0x0000a20000001000 */
[----:B------:R-:W-:Y:S01]  /*03e0*/  @P5 FMUL R5, R5, 0.25 ;  /* 0x3e80000005055820 */ /* 0x000fe20000400000 */
[----:B------:R-:W-:Y:S01]  /*03f0*/  FSETP.GEU.AND P3, PT, R6, 1.175494350822287508e-38, PT ;  /* 0x008000000600780b */ /* 0x000fe20003f6e000 */
[----:B------:R-:W-:Y:S01]  /*0400*/  @!P6 FMUL R9, R9, 16777216 ;  /* 0x4b8000000909e820 */ /* 0x000fe20000400000 */
[----:B-1----:R-:W-:Y:S01]  /*0410*/  FSETP.GT.AND P6, PT, R4, 8.50705917302346158658e+37, PT ;  /* 0x7e8000000400780b */ /* 0x002fe20003fc4000 */
[----:B------:R-:W-:Y:S01]  /*0420*/  @!P2 FMUL R5, R5, 16777216 ;  /* 0x4b8000000505a820 */ /* 0x000fe20000400000 */
[C---:B------:R-:W-:Y:S01]  /*0430*/  FADD R17, -R18.reuse, R10 ;  /* 0x0000000a12117221 */ /* 0x040fe20000000100 */
[----:B------:R-:W-:Y:S01]  /*0440*/  FADD R25, -R18, R14 ;  /* 0x0000000e12197221 */ /* 0x000fe20000000100 */
[----:B------:R-:W-:Y:S01]  /*0450*/  @P4 FMUL R6, R6, 0.25 ;  /* 0x3e80000006064820 */ /* 0x000fe20000400000 */
[----:B------:R1:W3:Y:S01]  /*0460*/  MUFU.RCP R18, R5 ;  /* 0x0000000500127308 */ /* 0x0002e20000001000 */
[C---:B0-----:R-:W-:Y:S01]  /*0470*/  FADD R24, -R19.reuse, R11 ;  /* 0x0000000b13187221 */ /* 0x041fe20000000100 */
[----:B------:R-:W-:Y:S01]  /*0480*/  FADD R27, -R19, R15 ;  /* 0x0000000f131b7221 */ /* 0x000fe20000000100 */
[----:B------:R-:W0:Y:S01]  /*0490*/  LDC.64 R10, c[0x0][0x228] ;  /* 0x00008a00ff0a7b82 */ /* 0x000e220000000a00 */
[----:B--2---:R-:W-:-:S02]  /*04a0*/  FMUL R14, R28, R9 ;  /* 0x000000091c0e7220 */ /* 0x004fc40000400000 */
[----:B------:R-:W-:Y:S01]  /*04b0*/  @!P3 FMUL R6, R6, 16777216 ;  /* 0x4b8000000606b820 */ /* 0x000fe20000400000 */
[----:B-1----:R-:W-:Y:S02]  /*04c0*/  FSEL R5, R7, 1, P5 ;  /* 0x3f80000007057808 */ /* 0x002fe40002800000 */
[C---:B------:R-:W-:Y:S02]  /*04d0*/  FSETP.GEU.AND P5, PT, R4.reuse, 1.175494350822287508e-38, PT ;  /* 0x008000000400780b */ /* 0x040fe40003fae000 */
[----:B------:R-:W1:Y:S01]  /*04e0*/  LDC.64 R28, c[0x0][0x230] ;  /* 0x00008c00ff1c7b82 */ /* 0x000e620000000a00 */
[----:B------:R-:W-:Y:S01]  /*04f0*/  @P6 FMUL R4, R4, 0.25 ;  /* 0x3e80000004046820 */ /* 0x000fe20000400000 */
[----:B------:R-:W2:Y:S01]  /*0500*/  MUFU.RCP R6, R6 ;  /* 0x0000000600067308 */ /* 0x000ea20000001000 */
[----:B------:R-:W-:-:S04]  /*0510*/  @!P2 FMUL R5, R5, 16777216 ;  /* 0x4b8000000505a820 */ /* 0x000fc80000400000 */
[----:B---3--:R-:W-:Y:S01]  /*0520*/  FMUL R15, R18, R5 ;  /* 0x00000005120f7220 */ /* 0x008fe20000400000 */
[C---:B------:R-:W-:Y:S02]  /*0530*/  FSEL R5, R7.reuse, 1, P4 ;  /* 0x3f80000007057808 */ /* 0x040fe40002000000 */
[----:B------:R-:W-:Y:S01]  /*0540*/  FSEL R18, R7, 1, P6 ;  /* 0x3f80000007127808 */ /* 0x000fe20003000000 */
[----:B------:R-:W-:Y:S02]  /*0550*/  @!P5 FMUL R4, R4, 16777216 ;  /* 0x4b8000000404d820 */ /* 0x000fe40000400000 */
[----:B------:R-:W-:Y:S02]  /*0560*/  @!P3 FMUL R5, R5, 16777216 ;  /* 0x4b8000000505b820 */ /* 0x000fe40000400000 */
[----:B------:R-:W-:Y:S01]  /*0570*/  @!P5 FMUL R18, R18, 16777216 ;  /* 0x4b8000001212d820 */ /* 0x000fe20000400000 */
[----:B------:R0:W3:Y:S01]  /*0580*/  MUFU.RCP R9, R4 ;  /* 0x0000000400097308 */ /* 0x0000e20000001000 */
[----:B--2---:R-:W-:-:S04]  /*0590*/  FMUL R7, R6, R5 ;  /* 0x0000000506077220 */ /* 0x004fc80000400000 */
[----:B------:R-:W-:Y:S01]  /*05a0*/  FMUL R16, R7, R16 ;  /* 0x0000001007107220 */ /* 0x000fe20000400000 */
[----:B0-----:R-:W-:-:S04]  /*05b0*/  IMAD.WIDE R4, R26, 0x4, R10 ;  /* 0x000000041a047825 */ /* 0x001fc800078e020a */
[----:B-1----:R-:W-:-:S04]  /*05c0*/  IMAD.WIDE R10, R26, 0x4, R28 ;  /* 0x000000041a0a7825 */ /* 0x002fc800078e021c */
[----:B---3--:R-:W-:Y:S01]  /*05d0*/  FMUL R28, R9, R18 ;  /* 0x00000012091c7220 */ /* 0x008fe20000400000 */
[----:B------:R-:W-:Y:S02]  /*05e0*/  FMUL R18, R7, R8 ;  /* 0x0000000807127220 */ /* 0x000fe40000400000 */
[----:B------:R-:W2:Y:S04]  /*05f0*/  LDG.E.EL.128 R4, desc[UR6][R4.64] ;  /* 0x0000000604047981 */ /* 0x000ea8000c2e1d00 */
[----:B------:R-:W2:Y:S01]  /*0600*/  LDG.E.EL.128 R8, desc[UR6][R10.64] ;  /* 0x000000060a087981 */ /* 0x000ea2000c2e1d00 */
[----:B------:R-:W0:Y:S01]  /*0610*/  S2UR UR5, SR_CgaCtaId ;  /* 0x00000000000579c3 */ /* 0x000e220000008800 */
[----:B------:R-:W-:Y:S01]  /*0620*/  FMUL R12, R14, R12 ;  /* 0x0000000c0e0c7220 */ /* 0x000fe20000400000 */
[----:B------:R-:W-:Y:S01]  /*0630*/  UMOV UR4, 0x400 ;  /* 0x0000040000047882 */ /* 0x000fe20000000000 */
[C---:B------:R-:W-:Y:S01]  /*0640*/  FMUL R25, R15.reuse, R25 ;  /* 0x000000190f197220 */ /* 0x040fe20000400000 */
[----:B------:R-:W-:Y:S01]  /*0650*/  FMUL R17, R15, R17 ;  /* 0x000000110f117220 */ /* 0x000fe20000400000 */
[----:B------:R-:W-:Y:S01]  /*0660*/  FMUL R24, R28, R24 ;  /* 0x000000181c187220 */ /* 0x000fe20000400000 */
[----:B------:R-:W-:Y:S01]  /*0670*/  LOP3.LUT R3, R3, 0x1c, R21, 0xf8, !PT ;  /* 0x0000001c03037812 */ /* 0x000fe200078ef815 */
[----:B0-----:R-:W-:Y:S01]  /*0680*/  UPRMT UR4, UR5, 0x654, UR4 ;  /* 0x0000065405047896 */ /* 0x001fe20008000004 */
[C-C-:B--2---:R-:W-:Y:S01]  /*0690*/  FFMA R18, R4.reuse, R18, R8.reuse ;  /* 0x0000001204127223 */ /* 0x144fe20000000008 */
[----:B------:R-:W-:Y:S01]  /*06a0*/  FFMA R4, R4, R16, R8 ;  /* 0x0000001004047223 */ /* 0x000fe20000000008 */
[----:B------:R-:W-:Y:S01]  /*06b0*/  SHF.L.U32 R16, R23, 0x7, RZ ;  /* 0x0000000717107819 */ /* 0x000fe200000006ff */
[----:B------:R-:W-:Y:S01]  /*06c0*/  FMUL R8, R14, R13 ;  /* 0x0000000d0e087220 */ /* 0x000fe20000400000 */
[C-C-:B------:R-:W-:Y:S01]  /*06d0*/  FFMA R26, R5.reuse, R12, R9.reuse ;  /* 0x0000000c051a7223 */ /* 0x140fe20000000009 */
[--C-:B------:R-:W-:Y:S01]  /*06e0*/  FFMA R25, R6, R25, R10.reuse ;  /* 0x0000001906197223 */ /* 0x100fe2000000000a */
[----:B------:R-:W-:Y:S01]  /*06f0*/  LOP3.LUT R13, R16, 0x380, RZ, 0xc0, !PT ;  /* 0x00000380100d7812 */ /* 0x000fe200078ec0ff */
[----:B------:R-:W-:Y:S01]  /*0700*/  FFMA R5, R5, R8, R9 ;  /* 0x0000000805057223 */ /* 0x000fe20000000009 */
[----:B------:R-:W-:Y:S01]  /*0710*/  FFMA R10, R6, R17, R10 ;  /* 0x00000011060a7223 */ /* 0x000fe2000000000a */
[----:B------:R-:W-:-:S02]  /*0720*/  FSETP.GEU.AND P2, PT, R4, RZ, PT ;  /* 0x000000ff0400720b */ /* 0x000fc40003f4e000 */
[C---:B------:R-:W-:Y:S02]  /*0730*/  LOP3.LUT R12, R13.reuse, 0x40, RZ, 0xfc, !PT ;  /* 0x000000400d0c7812 */ /* 0x040fe400078efcff */
[C---:B------:R-:W-:Y:S02]  /*0740*/  LOP3.LUT R14, R13.reuse, 0x60, RZ, 0xfc, !PT ;  /* 0x000000600d0e7812 */ /* 0x040fe400078efcff */
[----:B------:R-:W-:Y:S02]  /*0750*/  LOP3.LUT R16, R13, R20, RZ, 0xfc, !PT ;  /* 0x000000140d107212 */ /* 0x000fe400078efcff */
[----:B------:R-:W-:Y:S02]  /*0760*/  LEA.HI R19, R12, UR4, RZ, 0x1d ;  /* 0x000000040c137c11 */ /* 0x000fe4000f8fe8ff */
[----:B------:R-:W-:Y:S02]  /*0770*/  LEA.HI R29, R14, UR4, RZ, 0x1d ;  /* 0x000000040e1d7c11 */ /* 0x000fe4000f8fe8ff */
[----:B------:R-:W-:Y:S01]  /*0780*/  LEA R14, R16, R19, 0x2 ;  /* 0x00000013100e7211 */ /* 0x000fe200078e10ff */
[----:B------:R-:W-:Y:S01]  /*0790*/  IMAD.SHL.U32 R19, R23, 0x4, RZ ;  /* 0x0000000417137824 */ /* 0x000fe200078e00ff */
[----:B------:R-:W-:-:S02]  /*07a0*/  LOP3.LUT R8, R13, 0x20, RZ, 0xfc, !PT ;  /* 0x000000200d087812 */ /* 0x000fc400078efcff */
[----:B------:R-:W-:Y:S02]  /*07b0*/  LEA.HI R13, R13, UR4, RZ, 0x1d ;  /* 0x000000040d0d7c11 */ /* 0x000fe4000f8fe8ff */
[----:B------:R-:W-:Y:S02]  /*07c0*/  LOP3.LUT R19, R19, 0x1fc, RZ, 0xc0, !PT ;  /* 0x000001fc13137812 */ /* 0x000fe400078ec0ff */
[----:B------:R-:W-:Y:S01]  /*07d0*/  LEA.HI R9, R8, UR4, RZ, 0x1d ;  /* 0x0000000408097c11 */ /* 0x000fe2000f8fe8ff */
[C---:B------:R-:W-:Y:S01]  /*07e0*/  IMAD R12, R16.reuse, 0x4, R13 ;  /* 0x00000004100c7824 */ /* 0x040fe200078e020d */
[----:B------:R-:W-:Y:S02]  /*07f0*/  LOP3.LUT R8, R19, 0x200, RZ, 0xfc, !PT ;  /* 0x0000020013087812 */ /* 0x000fe400078efcff */
[----:B------:R-:W-:Y:S01]  /*0800*/  SHF.R.U32.HI R23, RZ, 0x1, R23 ;  /* 0x00000001ff177819 */ /* 0x000fe20000011617 */
[C---:B------:R-:W-:Y:S01]  /*0810*/  IMAD R13, R16.reuse, 0x4, R9 ;  /* 0x00000004100d7824 */ /* 0x040fe200078e0209 */
[----:B------:R-:W-:Y:S01]  /*0820*/  SHF.R.U32.HI R8, RZ, 0x3, R8 ;  /* 0x00000003ff087819 */ /* 0x000fe20000011608 */
[----:B------:R-:W-:Y:S01]  /*0830*/  IMAD R16, R16, 0x4, R29 ;  /* 0x0000000410107824 */ /* 0x000fe200078e021d */
[----:B------:R-:W-:-:S02]  /*0840*/  LOP3.LUT R23, R23, 0x3c, RZ, 0xc0, !PT ;  /* 0x0000003c17177812 */ /* 0x000fc400078ec0ff */
[----:B------:R-:W-:Y:S02]  /*0850*/  LOP3.LUT R9, R8, 0x7c, RZ, 0xc0, !PT ;  /* 0x0000007c08097812 */ /* 0x000fe400078ec0ff */
[----:B------:R-:W-:Y:S02]  /*0860*/  IADD3 R8, R23, UR4, RZ ;  /* 0x0000000417087c10 */ /* 0x000fe4000fffe0ff */
[----:B------:R-:W-:Y:S01]  /*0870*/  FSETP.GEU.AND P6, PT, R25, RZ, PT ;  /* 0x000000ff1900720b */ /* 0x000fe20003fce000 */
[----:B------:R-:W-:Y:S01]  /*0880*/  VIADD R9, R9, UR4 ;  /* 0x0000000409097c36 */ /* 0x000fe20008000000 */
[----:B------:R-:W-:Y:S01]  /*0890*/  FSETP.GEU.AND P5, PT, R5, RZ, PT ;  /* 0x000000ff0500720b */ /* 0x000fe20003fae000 */
[----:B------:R-:W-:Y:S02]  /*08a0*/  IMAD R15, R19, 0x4, R8 ;  /* 0x00000004130f7824 */ /* 0x000fe400078e0208 */
[----:B------:R-:W-:Y:S01]  /*08b0*/  FMUL R8, R28, R27 ;  /* 0x0000001b1c087220 */ /* 0x000fe20000400000 */
[----:B------:R-:W-:-:S02]  /*08c0*/  FSEL R6, R25, RZ, P6 ;  /* 0x000000ff19067208 */ /* 0x000fc40003000000 */
[----:B------:R-:W-:Y:S01]  /*08d0*/  FSETP.GEU.AND P6, PT, R26, RZ, PT ;  /* 0x000000ff1a00720b */ /* 0x000fe20003fce000 */
[C-C-:B------:R-:W-:Y:S01]  /*08e0*/  FFMA R8, R7.reuse, R8, R11.reuse ;  /* 0x0000000807087223 */ /* 0x140fe2000000000b */
[----:B------:R-:W-:Y:S01]  /*08f0*/  FFMA R11, R7, R24, R11 ;  /* 0x00000018070b7223 */ /* 0x000fe2000000000b */
[----:B------:R-:W-:Y:S01]  /*0900*/  FSETP.GEU.AND P4, PT, R10, RZ, PT ;  /* 0x000000ff0a00720b */ /* 0x000fe20003f8e000 */
[----:B------:R-:W0:Y:S01]  /*0910*/  LDC.64 R24, c[0x0][0x240] ;  /* 0x00009000ff187b82 */ /* 0x000e220000000a00 */
[----:B------:R-:W-:Y:S02]  /*0920*/  FSEL R5, R5, RZ, P5 ;  /* 0x000000ff05057208 */ /* 0x000fe40002800000 */
[C---:B------:R-:W-:Y:S02]  /*0930*/  FSETP.GEU.AND P3, PT, R8.reuse, RZ, PT ;  /* 0x000000ff0800720b */ /* 0x040fe40003f6e000 */
[----:B------:R-:W-:Y:S02]  /*0940*/  FSETP.GEU.AND P5, PT, R11, RZ, PT ;  /* 0x000000ff0b00720b */ /* 0x000fe40003fae000 */
[----:B------:R-:W-:-:S02]  /*0950*/  FSEL R7, R8, RZ, P3 ;  /* 0x000000ff08077208 */ /* 0x000fc40001800000 */
[C---:B------:R-:W-:Y:S02]  /*0960*/  FSETP.GEU.AND P3, PT, R18.reuse, RZ, PT ;  /* 0x000000ff1200720b */ /* 0x040fe40003f6e000 */
[----:B------:R-:W-:Y:S02]  /*0970*/  LEA R19, R19, R9, 0x2 ;  /* 0x0000000913137211 */ /* 0x000fe400078e10ff */
[----:B------:R-:W-:Y:S02]  /*0980*/  FSEL R8, R18, RZ, P3 ;  /* 0x000000ff12087208 */ /* 0x000fe40001800000 */
[----:B------:R-:W-:Y:S02]  /*0990*/  FSEL R9, R26, RZ, P6 ;  /* 0x000000ff1a097208 */ /* 0x000fe40003000000 */
[----:B------:R-:W-:Y:S01]  /*09a0*/  FSEL R10, R10, RZ, P4 ;  /* 0x000000ff0a0a7208 */ /* 0x000fe20002000000 */
[----:B------:R-:W-:Y:S01]  /*09b0*/  STS [R12], R8 ;  /* 0x000000080c007388 */ /* 0x000fe20000000800 */
[----:B------:R-:W-:Y:S01]  /*09c0*/  FSEL R11, R11, RZ, P5 ;  /* 0x000000ff0b0b7208 */ /* 0x000fe20002800000 */
[----:B------:R-:W1:Y:S01]  /*09d0*/  LDC.64 R26, c[0x0][0x238] ;  /* 0x00008e00ff1a7b82 */ /* 0x000e620000000a00 */
[----:B------:R-:W-:Y:S01]  /*09e0*/  FSEL R4, R4, RZ, P2 ;  /* 0x000000ff04047208 */ /* 0x000fe20001000000 */
[----:B------:R-:W-:Y:S01]  /*09f0*/  STS [R13+0x80], R9 ;  /* 0x000080090d007388 */ /* 0x000fe20000000800 */
[----:B------:R-:W-:-:S02]  /*0a00*/  LOP3.LUT R28, R22, 0x10, R20, 0xfe, !PT ;  /* 0x00000010161c7812 */ /* 0x000fc400078efe14 */
[----:B------:R-:W-:Y:S01]  /*0a10*/  LOP3.LUT R20, R22, R20, RZ, 0xfc, !PT ;  /* 0x0000001416147212 */ /* 0x000fe200078efcff */
[----:B------:R-:W-:Y:S01]  /*0a20*/  STS [R14+0x100], R10 ;  /* 0x0001000a0e007388 */ /* 0x000fe20000000800 */
[----:B------:R-:W-:Y:S01]  /*0a30*/  ISETP.GE.AND P2, PT, R3, 0x40, PT ;  /* 0x000000400300780c */ /* 0x000fe20003f46270 */
[----:B0-----:R-:W-:Y:S02]  /*0a40*/  IMAD.WIDE R22, R0, 0x4, R24 ;  /* 0x0000000400167825 */ /* 0x001fe400078e0218 */
[----:B------:R-:W-:Y:S02]  /*0a50*/  STS [R16+0x180], R11 ;  /* 0x0001800b10007388 */ /* 0x000fe40000000800 */
[----:B------:R-:W-:Y:S01]  /*0a60*/  IMAD R21, R20, 0x40, R3 ;  /* 0x0000004014157824 */ /* 0x000fe200078e0203 */
[----:B------:R-:W-:Y:S01]  /*0a70*/  LEA R3, R28, R3, 0x6 ;  /* 0x000000031c037211 */ /* 0x000fe200078e30ff */
[----:B------:R-:W-:Y:S04]  /*0a80*/  STS [R12+0x40], R4 ;  /* 0x000040040c007388 */ /* 0x000fe80000000800 */
[----:B------:R-:W-:Y:S04]  /*0a90*/  STS [R13+0xc0], R5 ;  /* 0x0000c0050d007388 */ /* 0x000fe80000000800 */
[----:B------:R-:W-:Y:S01]  /*0aa0*/  STS [R14+0x140], R6 ;  /* 0x000140060e007388 */ /* 0x000fe20000000800 */
[----:B-1----:R-:W-:-:S03]  /*0ab0*/  IMAD.WIDE R20, R21, 0x4, R26 ;  /* 0x0000000415147825 */ /* 0x002fc600078e021a */
[----:B------:R-:W-:Y:S01]  /*0ac0*/  STS [R16+0x1c0], R7 ;  /* 0x0001c00710007388 */ /* 0x000fe20000000800 */
[----:B------:R-:W-:Y:S01]  /*0ad0*/  IMAD.WIDE R26, R3, 0x4, R26 ;  /* 0x00000004031a7825 */ /* 0x000fe200078e021a */
[----:B------:R-:W-:Y:S03]  /*0ae0*/  BAR.SYNC.DEFER_BLOCKING 0x0 ;  /* 0x0000000000007b1d */ /* 0x000fe60000010000 */
[----:B------:R-:W-:-:S03]  /*0af0*/  IMAD.WIDE R2, R2, 0x4, R24 ;  /* 0x0000000402027825 */ /* 0x000fc600078e0218 */
[----:B------:R-:W-:Y:S04]  /*0b00*/  LDS R12, [R15] ;  /* 0x000000000f0c7984 */ /* 0x000fe80000000800 */
[----:B------:R-:W-:Y:S04]  /*0b10*/  LDS R13, [R15+0x4] ;  /* 0x000004000f0d7984 */ /* 0x000fe80000000800 */
[----:B------:R-:W-:Y:S04]  /*0b20*/  LDS R14, [R15+0x8] ;  /* 0x000008000f0e7984 */ /* 0x000fe80000000800 */
[----:B------:R-:W0:Y:S04]  /*0b30*/  LDS R15, [R15+0xc] ;  /* 0x00000c000f0f7984 */ /* 0x000e280000000800 */
[----:B------:R-:W-:Y:S04]  /*0b40*/  LDS R16, [R19+0x800] ;  /* 0x0008000013107984 */ /* 0x000fe80000000800 */
[----:B------:R-:W-:Y:S04]  /*0b50*/  LDS R17, [R19+0x804] ;  /* 0x0008040013117984 */ /* 0x000fe80000000800 */
[----:B------:R-:W-:Y:S04]  /*0b60*/  LDS R18, [R19+0x808] ;  /* 0x0008080013127984 */ /* 0x000fe80000000800 */
[----:B------:R-:W1:Y:S04]  /*0b70*/  LDS R19, [R19+0x80c] ;  /* 0x00080c0013137984 */ /* 0x000e680000000800 */
[----:B0-----:R0:W-:Y:S04]  /*0b80*/  @!P2 STG.E.128 desc[UR6][R20.64], R12 ;  /* 0x0000000c1400a986 */ /* 0x0011e8000c101d06 */
[----:B-1----:R0:W-:Y:S04]  /*0b90*/  @!P2 STG.E.128 desc[UR6][R26.64], R16 ;  /* 0x000000101a00a986 */ /* 0x0021e8000c101d06 */
[----:B------:R0:W-:Y:S02]  /*0ba0*/  @!P1 STG.E.128 desc[UR6][R22.64], R8 ;  /* 0x0000000816009986 */ /* 0x0001e4000c101d06 */
[----:B0-----:R-:W-:Y:S05]  /*0bb0*/  @P0 EXIT ;  /* 0x000000000000094d */ /* 0x001fea0003800000 */
[----:B------:R-:W-:Y:S01]  /*0bc0*/  STG.E.128 desc[UR6][R2.64], R4 ;  /* 0x0000000402007986 */ /* 0x000fe2000c101d06 */
[----:B------:R-:W-:Y:S05]  /*0bd0*/  EXIT ;  /* 0x000000000000794d */ /* 0x000fea0003800000 */
.L_x_0:
[----:B------:R-:W-:-:S00]  /*0be0*/  BRA `(.L_x_0) ;  /* 0xfffffffc00fc7947 */ /* 0x000fc0000383ffff */
[----:B------:R-:W-:-:S00]  /*0bf0*/  NOP ;  /* 0x0000000000007918 */ /* 0x000fc00000000000 */
        /* <DEDUP_REMOVED lines=8> */
.L_x_1:


//--------------------- .nv.global.init           --------------------------
	.section	.nv.global.init,"aw",@progbits
.nv.global.init:
	.type		_$_str,@object
	.size		_$_str,(_$_str_$_2 - _$_str)
_$_str:
        /*0000*/ 	.byte	0x5f, 0x5f, 0x43, 0x55, 0x44, 0x41, 0x5f, 0x46, 0x54, 0x5a, 0x00
	.type		_$_str_$_2,@object
	.size		_$_str_$_2,(.L_1 - _$_str_$_2)
_$_str_$_2:
        /*000b*/ 	.byte	0x5f, 0x5f, 0x43, 0x55, 0x44, 0x41, 0x5f, 0x50, 0x52, 0x45, 0x43, 0x5f, 0x53, 0x51, 0x52, 0x54
        /*001b*/ 	.byte	0x00
.L_1:


//--------------------- .nv.shared.triton_poi_fused__native_batch_norm_legit_no_training_convolution_relu_5 --------------------------
	.section	.nv.shared.triton_poi_fused__native_batch_norm_legit_no_training_convolution_relu_5,"aw",@nobits
	.sectionflags	@""
	.align	16
	.zero		1024


//--------------------- .nv.constant0.triton_poi_fused__native_batch_norm_legit_no_training_convolution_relu_5 --------------------------
	.section	.nv.constant0.triton_poi_fused__native_batch_norm_legit_no_training_convolution_relu_5,"a",@progbits
	.sectionflags	@""
	.align	4
.nv.constant0.triton_poi_fused__native_batch_norm_legit_no_training_convolution_relu_5:
	.zero		592
